	.headerflags	@"EF_CUDA_TEXMODE_UNIFIED EF_CUDA_64BIT_ADDRESS EF_CUDA_ACCELERATORS EF_CUDA_SM90 EF_CUDA_VIRTUAL_SM(EF_CUDA_SM90)"
	.elftype	@"ET_EXEC"


//--------------------- .nv.info                  --------------------------
	.section	.nv.info,"",@"SHT_CUDA_INFO"
	.align	4


	//----- nvinfo : EIATTR_REGCOUNT
	.align		4
        /*0000*/ 	.byte	0x04, 0x2f
        /*0002*/ 	.short	(.L_3 - .L_2)
	.align		4
.L_2:
        /*0004*/ 	.word	index@(triton_poi_fused__native_batch_norm_legit_no_training_relu_0)
        /*0008*/ 	.word	0x00000013


	//----- nvinfo : EIATTR_MIN_STACK_SIZE
	.align		4
.L_3:
        /*000c*/ 	.byte	0x04, 0x12
        /*000e*/ 	.short	(.L_5 - .L_4)
	.align		4
.L_4:
        /*0010*/ 	.word	index@(triton_poi_fused__native_batch_norm_legit_no_training_relu_0)
        /*0014*/ 	.word	0x00000000


	//----- nvinfo : EIATTR_FRAME_SIZE
	.align		4
.L_5:
        /*0018*/ 	.byte	0x04, 0x11
        /*001a*/ 	.short	(.L_7 - .L_6)
	.align		4
.L_6:
        /*001c*/ 	.word	index@(triton_poi_fused__native_batch_norm_legit_no_training_relu_0)
        /*0020*/ 	.word	0x00000000


	//----- nvinfo : EIATTR_MIN_STACK_SIZE
	.align		4
.L_7:
        /*0024*/ 	.byte	0x04, 0x12
        /*0026*/ 	.short	(.L_9 - .L_8)
	.align		4
.L_8:
        /*0028*/ 	.word	index@(triton_poi_fused__native_batch_norm_legit_no_training_relu_0)
        /*002c*/ 	.word	0x00000000
.L_9:


//--------------------- .nv.info.triton_poi_fused__native_batch_norm_legit_no_training_relu_0 --------------------------
	.section	.nv.info.triton_poi_fused__native_batch_norm_legit_no_training_relu_0,"",@"SHT_CUDA_INFO"
	.sectionflags	@""
	.align	4


	//----- nvinfo : EIATTR_CUDA_API_VERSION
	.align		4
        /*0000*/ 	.byte	0x04, 0x37
        /*0002*/ 	.short	(.L_11 - .L_10)
.L_10:
        /*0004*/ 	.word	0x0000007c


	//----- nvinfo : EIATTR_KPARAM_INFO
	.align		4
.L_11:
        /*0008*/ 	.byte	0x04, 0x17
        /*000a*/ 	.short	(.L_13 - .L_12)
.L_12:
        /*000c*/ 	.word	0x00000000
        /*0010*/ 	.short	0x0006
        /*0012*/ 	.short	0x0030
        /*0014*/ 	.byte	0x00, 0xf0, 0x11, 0x00


	//----- nvinfo : EIATTR_KPARAM_INFO
	.align		4
.L_13:
        /*0018*/ 	.byte	0x04, 0x17
        /*001a*/ 	.short	(.L_15 - .L_14)
.L_14:
        /*001c*/ 	.word	0x00000000
        /*0020*/ 	.short	0x0005
        /*0022*/ 	.short	0x0028
        /*0024*/ 	.byte	0x00, 0xf4, 0x21, 0x00


	//----- nvinfo : EIATTR_KPARAM_INFO
	.align		4
.L_15:
        /*0028*/ 	.byte	0x04, 0x17
        /*002a*/ 	.short	(.L_17 - .L_16)
.L_16:
        /*002c*/ 	.word	0x00000000
        /*0030*/ 	.short	0x0004
        /*0032*/ 	.short	0x0020
        /*0034*/ 	.byte	0x00, 0xf4, 0x21, 0x00


	//----- nvinfo : EIATTR_KPARAM_INFO
	.align		4
.L_17:
        /*0038*/ 	.byte	0x04, 0x17
        /*003a*/ 	.short	(.L_19 - .L_18)
.L_18:
        /*003c*/ 	.word	0x00000000
        /*0040*/ 	.short	0x0003
        /*0042*/ 	.short	0x0018
        /*0044*/ 	.byte	0x00, 0xf4, 0x21, 0x00


	//----- nvinfo : EIATTR_KPARAM_INFO
	.align		4
.L_19:
        /*0048*/ 	.byte	0x04, 0x17
        /*004a*/ 	.short	(.L_21 - .L_20)
.L_20:
        /*004c*/ 	.word	0x00000000
        /*0050*/ 	.short	0x0002
        /*0052*/ 	.short	0x0010
        /*0054*/ 	.byte	0x00, 0xf4, 0x21, 0x00


	//----- nvinfo : EIATTR_KPARAM_INFO
	.align		4
.L_21:
        /*0058*/ 	.byte	0x04, 0x17
        /*005a*/ 	.short	(.L_23 - .L_22)
.L_22:
        /*005c*/ 	.word	0x00000000
        /*0060*/ 	.short	0x0001
        /*0062*/ 	.short	0x0008
        /*0064*/ 	.byte	0x00, 0xf4, 0x21, 0x00


	//----- nvinfo : EIATTR_KPARAM_INFO
	.align		4
.L_23:
        /*0068*/ 	.byte	0x04, 0x17
        /*006a*/ 	.short	(.L_25 - .L_24)
.L_24:
        /*006c*/ 	.word	0x00000000
        /*0070*/ 	.short	0x0000
        /*0072*/ 	.short	0x0000
        /*0074*/ 	.byte	0x00, 0xf4, 0x21, 0x00


	//----- nvinfo : EIATTR_SPARSE_MMA_MASK
	.align		4
.L_25:
        /*0078*/ 	.byte	0x03, 0x50
        /*007a*/ 	.short	0x0000


	//----- nvinfo : EIATTR_MAXREG_COUNT
	.align		4
        /*007c*/ 	.byte	0x03, 0x1b
        /*007e*/ 	.short	0x00ff


	//----- nvinfo : EIATTR_EXIT_INSTR_OFFSETS
	.align		4
        /*0080*/ 	.byte	0x04, 0x1c
        /*0082*/ 	.short	(.L_27 - .L_26)


	//   ....[0]....
.L_26:
        /*0084*/ 	.word	0x000003f0


	//----- nvinfo : EIATTR_REQNTID
	.align		4
.L_27:
        /*0088*/ 	.byte	0x04, 0x10
        /*008a*/ 	.short	(.L_29 - .L_28)
.L_28:
        /*008c*/ 	.word	0x00000080
        /*0090*/ 	.word	0x00000001
        /*0094*/ 	.word	0x00000001


	//----- nvinfo : EIATTR_CBANK_PARAM_SIZE
	.align		4
.L_29:
        /*0098*/ 	.byte	0x03, 0x19
        /*009a*/ 	.short	0x0034


	//----- nvinfo : EIATTR_PARAM_CBANK
	.align		4
        /*009c*/ 	.byte	0x04, 0x0a
        /*009e*/ 	.short	(.L_31 - .L_30)
	.align		4
.L_30:
        /*00a0*/ 	.word	index@(.nv.constant0.triton_poi_fused__native_batch_norm_legit_no_training_relu_0)
        /*00a4*/ 	.short	0x0210
        /*00a6*/ 	.short	0x0034


	//----- nvinfo : EIATTR_SW_WAR
	.align		4
.L_31:
        /*00a8*/ 	.byte	0x04, 0x36
        /*00aa*/ 	.short	(.L_33 - .L_32)
.L_32:
        /*00ac*/ 	.word	0x00000008
.L_33:


//--------------------- .nv.callgraph             --------------------------
	.section	.nv.callgraph,"",@"SHT_CUDA_CALLGRAPH"
	.align	4
	.sectionentsize	8
	.align		4
        /*0000*/ 	.word	0x00000000
	.align		4
        /*0004*/ 	.word	0xffffffff
	.align		4
        /*0008*/ 	.word	0x00000000
	.align		4
        /*000c*/ 	.word	0xfffffffe
	.align		4
        /*0010*/ 	.word	0x00000000
	.align		4
        /*0014*/ 	.word	0xfffffffd
	.align		4
        /*0018*/ 	.word	0x00000000
	.align		4
        /*001c*/ 	.word	0xfffffffc


//--------------------- .nv.constant4             --------------------------
	.section	.nv.constant4,"a",@progbits
	.align	8
	.align		8
.nv.constant4:
        /*0000*/ 	.dword	_$_str
	.align		8
        /*0008*/ 	.dword	_$_str_$_2


//--------------------- .text.triton_poi_fused__native_batch_norm_legit_no_training_relu_0 --------------------------
	.section	.text.triton_poi_fused__native_batch_norm_legit_no_training_relu_0,"ax",@progbits
	.align	128
        .global         triton_poi_fused__native_batch_norm_legit_no_training_relu_0
        .type           triton_poi_fused__native_batch_norm_legit_no_training_relu_0,@function
        .size           triton_poi_fused__native_batch_norm_legit_no_training_relu_0,(.L_x_1 - triton_poi_fused__native_batch_norm_legit_no_training_relu_0)
        .other          triton_poi_fused__native_batch_norm_legit_no_training_relu_0,@"STO_CUDA_ENTRY STV_DEFAULT"
triton_poi_fused__native_batch_norm_legit_no_training_relu_0:
.text.triton_poi_fused__native_batch_norm_legit_no_training_relu_0:
[----:B------:R-:W-:Y:S01]  /*0000*/  LDC R1, c[0x0][0x28] ;  /* 0x00000a00ff017b82 */ /* 0x000fe20000000800 */
[----:B------:R-:W1:Y:S07]  /*0010*/  S2R R0, SR_TID.X ;  /* 0x0000000000007919 */ /* 0x000e6e0000002100 */
[----:B------:R-:W2:Y:S01]  /*0020*/  LDC.64 R10, c[0x0][0x220] ;  /* 0x00008800ff0a7b82 */ /* 0x000ea20000000a00 */
[----:B------:R-:W-:Y:S01]  /*0030*/  ULDC.64 UR4, c[0x0][0x208] ;  /* 0x0000820000047ab9 */ /* 0x000fe20000000a00 */
[----:B------:R-:W3:Y:S06]  /*0040*/  S2R R5, SR_CTAID.X ;  /* 0x0000000000057919 */ /* 0x000eec0000002500 */
[----:B------:R-:W4:Y:S08]  /*0050*/  LDC.64 R8, c[0x0][0x218] ;  /* 0x00008600ff087b82 */ /* 0x000f300000000a00 */
[----:B------:R-:W5:Y:S08]  /*0060*/  LDC.64 R14, c[0x0][0x230] ;  /* 0x00008c00ff0e7b82 */ /* 0x000f700000000a00 */
[----:B------:R-:W4:Y:S01]  /*0070*/  LDC.64 R12, c[0x0][0x228] ;  /* 0x00008a00ff0c7b82 */ /* 0x000f220000000a00 */
[----:B-1----:R-:W-:-:S02]  /*0080*/  SHF.L.U32 R0, R0, 0x2, RZ ;  /* 0x0000000200007819 */ /* 0x002fc400000006ff */
[----:B---3--:R-:W-:Y:S02]  /*0090*/  SHF.R.S32.HI R3, RZ, 0x16, R5 ;  /* 0x00000016ff037819 */ /* 0x008fe40000011405 */
[----:B------:R-:W-:Y:S02]  /*00a0*/  LOP3.LUT R0, R0, 0x1fc, RZ, 0xc0, !PT ;  /* 0x000001fc00007812 */ /* 0x000fe400078ec0ff */
[----:B------:R-:W-:Y:S02]  /*00b0*/  SGXT R3, R3, 0x1 ;  /* 0x000000010303781a */ /* 0x000fe40000000200 */
[----:B------:R-:W-:Y:S02]  /*00c0*/  LEA R0, R5, R0, 0x9 ;  /* 0x0000000005007211 */ /* 0x000fe400078e48ff */
[----:B------:R-:W1:Y:S02]  /*00d0*/  LDC.64 R4, c[0x0][0x210] ;  /* 0x00008400ff047b82 */ /* 0x000e640000000a00 */
[----:B------:R-:W-:-:S04]  /*00e0*/  LEA.HI R3, R3, R0, RZ, 0xa ;  /* 0x0000000003037211 */ /* 0x000fc800078f50ff */
[----:B------:R-:W-:-:S04]  /*00f0*/  SHF.R.S32.HI R3, RZ, 0xa, R3 ;  /* 0x0000000aff037819 */ /* 0x000fc80000011403 */
[----:B------:R-:W-:-:S04]  /*0100*/  LEA.HI R2, R3, R3, RZ, 0x4 ;  /* 0x0000000303027211 */ /* 0x000fc800078f20ff */
[----:B------:R-:W-:-:S04]  /*0110*/  LOP3.LUT R2, R2, 0xfffffff0, RZ, 0xc0, !PT ;  /* 0xfffffff002027812 */ /* 0x000fc800078ec0ff */
[----:B------:R-:W-:-:S05]  /*0120*/  IADD3 R3, R3, -R2, RZ ;  /* 0x8000000203037210 */ /* 0x000fca0007ffe0ff */
[----:B--2---:R-:W-:-:S06]  /*0130*/  IMAD.WIDE R10, R3, 0x4, R10 ;  /* 0x00000004030a7825 */ /* 0x004fcc00078e020a */
[----:B------:R-:W2:Y:S01]  /*0140*/  LDG.E.EL R10, desc[UR4][R10.64] ;  /* 0x000000040a0a7981 */ /* 0x000ea2000c2e1900 */
[----:B-1----:R-:W-:-:S04]  /*0150*/  IMAD.WIDE R4, R0, 0x4, R4 ;  /* 0x0000000400047825 */ /* 0x002fc800078e0204 */
[C---:B----4-:R-:W-:Y:S02]  /*0160*/  IMAD.WIDE R8, R3.reuse, 0x4, R8 ;  /* 0x0000000403087825 */ /* 0x050fe400078e0208 */
[----:B------:R-:W3:Y:S02]  /*0170*/  LDG.E.128 R4, desc[UR4][R4.64] ;  /* 0x0000000404047981 */ /* 0x000ee4000c1e1d00 */
[C---:B-----5:R-:W-:Y:S02]  /*0180*/  IMAD.WIDE R14, R3.reuse, 0x4, R14 ;  /* 0x00000004030e7825 */ /* 0x060fe400078e020e */
[----:B------:R1:W3:Y:S02]  /*0190*/  LDG.E.EL R2, desc[UR4][R8.64] ;  /* 0x0000000408027981 */ /* 0x0002e4000c2e1900 */
[----:B0-----:R-:W-:Y:S02]  /*01a0*/  IMAD.WIDE R12, R3, 0x4, R12 ;  /* 0x00000004030c7825 */ /* 0x001fe400078e020c */
[----:B------:R-:W4:Y:S04]  /*01b0*/  LDG.E.EL R14, desc[UR4][R14.64] ;  /* 0x000000040e0e7981 */ /* 0x000f28000c2e1900 */
[----:B------:R0:W4:Y:S01]  /*01c0*/  LDG.E.EL R3, desc[UR4][R12.64] ;  /* 0x000000040c037981 */ /* 0x000122000c2e1900 */
[----:B------:R-:W-:Y:S01]  /*01d0*/  HFMA2.MMA R16, -RZ, RZ, 1.625, 0 ;  /* 0x3e800000ff107435 */ /* 0x000fe200000001ff */
[----:B-1----:R-:W1:Y:S02]  /*01e0*/  LDC.64 R8, c[0x0][0x238] ;  /* 0x00008e00ff087b82 */ /* 0x002e640000000a00 */
[----:B-1----:R-:W-:-:S04]  /*01f0*/  IMAD.WIDE R8, R0, 0x4, R8 ;  /* 0x0000000400087825 */ /* 0x002fc800078e0208 */
[----:B--2---:R-:W-:-:S04]  /*0200*/  FADD R10, R10, 9.9999997473787516356e-06 ;  /* 0x3727c5ac0a0a7421 */ /* 0x004fc80000000000 */
[----:B------:R-:W1:Y:S02]  /*0210*/  MUFU.SQRT R11, R10 ;  /* 0x0000000a000b7308 */ /* 0x000e640000002000 */
[C---:B-1----:R-:W-:Y:S02]  /*0220*/  FSETP.GT.AND P0, PT, R11.reuse, 8.50705917302346158658e+37, PT ;  /* 0x7e8000000b00780b */ /* 0x042fe40003f04000 */
[----:B------:R-:W-:-:S11]  /*0230*/  FSETP.GEU.AND P1, PT, R11, 1.175494350822287508e-38, PT ;  /* 0x008000000b00780b */ /* 0x000fd60003f2e000 */
[----:B------:R-:W-:-:S04]  /*0240*/  @P0 FMUL R11, R11, 0.25 ;  /* 0x3e8000000b0b0820 */ /* 0x000fc80000400000 */
[----:B------:R-:W-:-:S06]  /*0250*/  @!P1 FMUL R11, R11, 16777216 ;  /* 0x4b8000000b0b9820 */ /* 0x000fcc0000400000 */
[----:B------:R-:W1:Y:S01]  /*0260*/  MUFU.RCP R11, R11 ;  /* 0x0000000b000b7308 */ /* 0x000e620000001000 */
[----:B0-----:R-:W-:Y:S01]  /*0270*/  FSEL R12, R16, 1, P0 ;  /* 0x3f800000100c7808 */ /* 0x001fe20000000000 */
[----:B---3--:R-:W-:-:S04]  /*0280*/  FADD R13, R4, -R2 ;  /* 0x80000002040d7221 */ /* 0x008fc80000000000 */
[----:B------:R-:W-:Y:S01]  /*0290*/  @!P1 FMUL R12, R12, 16777216 ;  /* 0x4b8000000c0c9820 */ /* 0x000fe20000400000 */
[--C-:B------:R-:W-:Y:S01]  /*02a0*/  FADD R5, R5, -R2.reuse ;  /* 0x8000000205057221 */ /* 0x100fe20000000000 */
[--C-:B------:R-:W-:Y:S01]  /*02b0*/  FADD R15, R6, -R2.reuse ;  /* 0x80000002060f7221 */ /* 0x100fe20000000000 */
[----:B------:R-:W-:Y:S01]  /*02c0*/  FADD R7, R7, -R2 ;  /* 0x8000000207077221 */ /* 0x000fe20000000000 */
[----:B-1----:R-:W-:-:S04]  /*02d0*/  FMUL R12, R11, R12 ;  /* 0x0000000c0b0c7220 */ /* 0x002fc80000400000 */
[C---:B------:R-:W-:Y:S01]  /*02e0*/  FMUL R13, R12.reuse, R13 ;  /* 0x0000000d0c0d7220 */ /* 0x040fe20000400000 */
[C---:B------:R-:W-:Y:S01]  /*02f0*/  FMUL R5, R12.reuse, R5 ;  /* 0x000000050c057220 */ /* 0x040fe20000400000 */
[C---:B------:R-:W-:Y:S01]  /*0300*/  FMUL R15, R12.reuse, R15 ;  /* 0x0000000f0c0f7220 */ /* 0x040fe20000400000 */
[----:B------:R-:W-:Y:S01]  /*0310*/  FMUL R7, R12, R7 ;  /* 0x000000070c077220 */ /* 0x000fe20000400000 */
[C-C-:B----4-:R-:W-:Y:S01]  /*0320*/  FFMA R13, R3.reuse, R13, R14.reuse ;  /* 0x0000000d030d7223 */ /* 0x150fe2000000000e */
[C-C-:B------:R-:W-:Y:S01]  /*0330*/  FFMA R5, R3.reuse, R5, R14.reuse ;  /* 0x0000000503057223 */ /* 0x140fe2000000000e */
[C-C-:B------:R-:W-:Y:S01]  /*0340*/  FFMA R15, R3.reuse, R15, R14.reuse ;  /* 0x0000000f030f7223 */ /* 0x140fe2000000000e */
[----:B------:R-:W-:Y:S02]  /*0350*/  FFMA R7, R3, R7, R14 ;  /* 0x0000000703077223 */ /* 0x000fe4000000000e */
[----:B------:R-:W-:Y:S02]  /*0360*/  FSETP.GEU.AND P3, PT, R13, RZ, PT ;  /* 0x000000ff0d00720b */ /* 0x000fe40003f6e000 */
[----:B------:R-:W-:-:S02]  /*0370*/  FSETP.GEU.AND P2, PT, R5, RZ, PT ;  /* 0x000000ff0500720b */ /* 0x000fc40003f4e000 */
[----:B------:R-:W-:Y:S02]  /*0380*/  FSETP.GEU.AND P1, PT, R15, RZ, PT ;  /* 0x000000ff0f00720b */ /* 0x000fe40003f2e000 */
[----:B------:R-:W-:Y:S02]  /*0390*/  FSETP.GEU.AND P0, PT, R7, RZ, PT ;  /* 0x000000ff0700720b */ /* 0x000fe40003f0e000 */
[----:B------:R-:W-:Y:S02]  /*03a0*/  SEL R4, R13, RZ, P3 ;  /* 0x000000ff0d047207 */ /* 0x000fe40001800000 */
[----:B------:R-:W-:Y:S02]  /*03b0*/  SEL R5, R5, RZ, P2 ;  /* 0x000000ff05057207 */ /* 0x000fe40001000000 */
[----:B------:R-:W-:Y:S02]  /*03c0*/  SEL R6, R15, RZ, P1 ;  /* 0x000000ff0f067207 */ /* 0x000fe40000800000 */
[----:B------:R-:W-:-:S05]  /*03d0*/  SEL R7, R7, RZ, P0 ;  /* 0x000000ff07077207 */ /* 0x000fca0000000000 */
[----:B------:R-:W-:Y:S01]  /*03e0*/  STG.E.128 desc[UR4][R8.64], R4 ;  /* 0x0000000408007986 */ /* 0x000fe2000c101d04 */
[----:B------:R-:W-:Y:S05]  /*03f0*/  EXIT ;  /* 0x000000000000794d */ /* 0x000fea0003800000 */
.L_x_0:
[----:B------:R-:W-:-:S00]  /*0400*/  BRA `(.L_x_0) ;  /* 0xfffffffc00fc7947 */ /* 0x000fc0000383ffff */
[----:B------:R-:W-:-:S00]  /*0410*/  NOP ;  /* 0x0000000000007918 */ /* 0x000fc00000000000 */
        /* <DEDUP_REMOVED lines=14> */
.L_x_1:


//--------------------- .nv.global.init           --------------------------
	.section	.nv.global.init,"aw",@progbits
.nv.global.init:
	.type		_$_str,@object
	.size		_$_str,(_$_str_$_2 - _$_str)
_$_str:
        /*0000*/ 	.byte	0x5f, 0x5f, 0x43, 0x55, 0x44, 0x41, 0x5f, 0x46, 0x54, 0x5a, 0x00
	.type		_$_str_$_2,@object
	.size		_$_str_$_2,(.L_1 - _$_str_$_2)
_$_str_$_2:
        /*000b*/ 	.byte	0x5f, 0x5f, 0x43, 0x55, 0x44, 0x41, 0x5f, 0x50, 0x52, 0x45, 0x43, 0x5f, 0x53, 0x51, 0x52, 0x54
        /*001b*/ 	.byte	0x00
.L_1:


//--------------------- .nv.constant0.triton_poi_fused__native_batch_norm_legit_no_training_relu_0 --------------------------
	.section	.nv.constant0.triton_poi_fused__native_batch_norm_legit_no_training_relu_0,"a",@progbits
	.sectionflags	@""
	.align	4
.nv.constant0.triton_poi_fused__native_batch_norm_legit_no_training_relu_0:
	.zero		580
